	.headerflags	@"EF_CUDA_TEXMODE_UNIFIED EF_CUDA_64BIT_ADDRESS EF_CUDA_ACCELERATORS EF_CUDA_SM90 EF_CUDA_VIRTUAL_SM(EF_CUDA_SM90)"
	.elftype	@"ET_EXEC"


//--------------------- .nv.info                  --------------------------
	.section	.nv.info,"",@"SHT_CUDA_INFO"
	.align	4


	//----- nvinfo : EIATTR_REGCOUNT
	.align		4
        /*0000*/ 	.byte	0x04, 0x2f
        /*0002*/ 	.short	(.L_1 - .L_0)
	.align		4
.L_0:
        /*0004*/ 	.word	index@(triton_poi_fused_convolution_div_max_pool2d_with_indices_relu_sub_6)
        /*0008*/ 	.word	0x0000000c


	//----- nvinfo : EIATTR_MIN_STACK_SIZE
	.align		4
.L_1:
        /*000c*/ 	.byte	0x04, 0x12
        /*000e*/ 	.short	(.L_3 - .L_2)
	.align		4
.L_2:
        /*0010*/ 	.word	index@(triton_poi_fused_convolution_div_max_pool2d_with_indices_relu_sub_6)
        /*0014*/ 	.word	0x00000000


	//----- nvinfo : EIATTR_FRAME_SIZE
	.align		4
.L_3:
        /*0018*/ 	.byte	0x04, 0x11
        /*001a*/ 	.short	(.L_5 - .L_4)
	.align		4
.L_4:
        /*001c*/ 	.word	index@(triton_poi_fused_convolution_div_max_pool2d_with_indices_relu_sub_6)
        /*0020*/ 	.word	0x00000000


	//----- nvinfo : EIATTR_MIN_STACK_SIZE
	.align		4
.L_5:
        /*0024*/ 	.byte	0x04, 0x12
        /*0026*/ 	.short	(.L_7 - .L_6)
	.align		4
.L_6:
        /*0028*/ 	.word	index@(triton_poi_fused_convolution_div_max_pool2d_with_indices_relu_sub_6)
        /*002c*/ 	.word	0x00000000
.L_7:


//--------------------- .nv.info.triton_poi_fused_convolution_div_max_pool2d_with_indices_relu_sub_6 --------------------------
	.section	.nv.info.triton_poi_fused_convolution_div_max_pool2d_with_indices_relu_sub_6,"",@"SHT_CUDA_INFO"
	.sectionflags	@""
	.align	4


	//----- nvinfo : EIATTR_CUDA_API_VERSION
	.align		4
        /*0000*/ 	.byte	0x04, 0x37
        /*0002*/ 	.short	(.L_9 - .L_8)
.L_8:
        /*0004*/ 	.word	0x0000007c


	//----- nvinfo : EIATTR_KPARAM_INFO
	.align		4
.L_9:
        /*0008*/ 	.byte	0x04, 0x17
        /*000a*/ 	.short	(.L_11 - .L_10)
.L_10:
        /*000c*/ 	.word	0x00000000
        /*0010*/ 	.short	0x0002
        /*0012*/ 	.short	0x0010
        /*0014*/ 	.byte	0x00, 0xf0, 0x11, 0x00


	//----- nvinfo : EIATTR_KPARAM_INFO
	.align		4
.L_11:
        /*0018*/ 	.byte	0x04, 0x17
        /*001a*/ 	.short	(.L_13 - .L_12)
.L_12:
        /*001c*/ 	.word	0x00000000
        /*0020*/ 	.short	0x0001
        /*0022*/ 	.short	0x0008
        /*0024*/ 	.byte	0x00, 0xf4, 0x21, 0x00


	//----- nvinfo : EIATTR_KPARAM_INFO
	.align		4
.L_13:
        /*0028*/ 	.byte	0x04, 0x17
        /*002a*/ 	.short	(.L_15 - .L_14)
.L_14:
        /*002c*/ 	.word	0x00000000
        /*0030*/ 	.short	0x0000
        /*0032*/ 	.short	0x0000
        /*0034*/ 	.byte	0x00, 0xf4, 0x21, 0x00


	//----- nvinfo : EIATTR_SPARSE_MMA_MASK
	.align		4
.L_15:
        /*0038*/ 	.byte	0x03, 0x50
        /*003a*/ 	.short	0x0000


	//----- nvinfo : EIATTR_MAXREG_COUNT
	.align		4
        /*003c*/ 	.byte	0x03, 0x1b
        /*003e*/ 	.short	0x00ff


	//----- nvinfo : EIATTR_EXIT_INSTR_OFFSETS
	.align		4
        /*0040*/ 	.byte	0x04, 0x1c
        /*0042*/ 	.short	(.L_17 - .L_16)


	//   ....[0]....
.L_16:
        /*0044*/ 	.word	0x00000190


	//----- nvinfo : EIATTR_REQNTID
	.align		4
.L_17:
        /*0048*/ 	.byte	0x04, 0x10
        /*004a*/ 	.short	(.L_19 - .L_18)
.L_18:
        /*004c*/ 	.word	0x00000100
        /*0050*/ 	.word	0x00000001
        /*0054*/ 	.word	0x00000001


	//----- nvinfo : EIATTR_CBANK_PARAM_SIZE
	.align		4
.L_19:
        /*0058*/ 	.byte	0x03, 0x19
        /*005a*/ 	.short	0x0014


	//----- nvinfo : EIATTR_PARAM_CBANK
	.align		4
        /*005c*/ 	.byte	0x04, 0x0a
        /*005e*/ 	.short	(.L_21 - .L_20)
	.align		4
.L_20:
        /*0060*/ 	.word	index@(.nv.constant0.triton_poi_fused_convolution_div_max_pool2d_with_indices_relu_sub_6)
        /*0064*/ 	.short	0x0210
        /*0066*/ 	.short	0x0014


	//----- nvinfo : EIATTR_SW_WAR
	.align		4
.L_21:
        /*0068*/ 	.byte	0x04, 0x36
        /*006a*/ 	.short	(.L_23 - .L_22)
.L_22:
        /*006c*/ 	.word	0x00000008
.L_23:


//--------------------- .nv.callgraph             --------------------------
	.section	.nv.callgraph,"",@"SHT_CUDA_CALLGRAPH"
	.align	4
	.sectionentsize	8
	.align		4
        /*0000*/ 	.word	0x00000000
	.align		4
        /*0004*/ 	.word	0xffffffff
	.align		4
        /*0008*/ 	.word	0x00000000
	.align		4
        /*000c*/ 	.word	0xfffffffe
	.align		4
        /*0010*/ 	.word	0x00000000
	.align		4
        /*0014*/ 	.word	0xfffffffd
	.align		4
        /*0018*/ 	.word	0x00000000
	.align		4
        /*001c*/ 	.word	0xfffffffc


//--------------------- .text.triton_poi_fused_convolution_div_max_pool2d_with_indices_relu_sub_6 --------------------------
	.section	.text.triton_poi_fused_convolution_div_max_pool2d_with_indices_relu_sub_6,"ax",@progbits
	.align	128
        .global         triton_poi_fused_convolution_div_max_pool2d_with_indices_relu_sub_6
        .type           triton_poi_fused_convolution_div_max_pool2d_with_indices_relu_sub_6,@function
        .size           triton_poi_fused_convolution_div_max_pool2d_with_indices_relu_sub_6,(.L_x_1 - triton_poi_fused_convolution_div_max_pool2d_with_indices_relu_sub_6)
        .other          triton_poi_fused_convolution_div_max_pool2d_with_indices_relu_sub_6,@"STO_CUDA_ENTRY STV_DEFAULT"
triton_poi_fused_convolution_div_max_pool2d_with_indices_relu_sub_6:
.text.triton_poi_fused_convolution_div_max_pool2d_with_indices_relu_sub_6:
[----:B------:R-:W-:Y:S01]  /*0000*/  LDC R1, c[0x0][0x28] ;  /* 0x00000a00ff017b82 */ /* 0x000fe20000000800 */
[----:B------:R-:W1:Y:S07]  /*0010*/  S2R R0, SR_TID.X ;  /* 0x0000000000007919 */ /* 0x000e6e0000002100 */
[----:B------:R-:W2:Y:S01]  /*0020*/  LDC.64 R4, c[0x0][0x218] ;  /* 0x00008600ff047b82 */ /* 0x000ea20000000a00 */
[----:B------:R-:W-:Y:S01]  /*0030*/  ULDC.64 UR4, c[0x0][0x208] ;  /* 0x0000820000047ab9 */ /* 0x000fe20000000a00 */
[----:B------:R-:W3:Y:S06]  /*0040*/  S2R R7, SR_CTAID.X ;  /* 0x0000000000077919 */ /* 0x000eec0000002500 */
[----:B------:R-:W4:Y:S01]  /*0050*/  LDC.64 R2, c[0x0][0x210] ;  /* 0x00008400ff027b82 */ /* 0x000f220000000a00 */
[----:B-1----:R-:W-:Y:S01]  /*0060*/  IMAD.SHL.U32 R0, R0, 0x2, RZ ;  /* 0x0000000200007824 */ /* 0x002fe200078e00ff */
[----:B---3--:R-:W-:-:S04]  /*0070*/  SHF.R.S32.HI R6, RZ, 0x16, R7 ;  /* 0x00000016ff067819 */ /* 0x008fc80000011407 */
[----:B------:R-:W-:-:S05]  /*0080*/  LOP3.LUT R0, R0, 0x1fe, RZ, 0xc0, !PT ;  /* 0x000001fe00007812 */ /* 0x000fca00078ec0ff */
[----:B------:R-:W-:Y:S01]  /*0090*/  IMAD R7, R7, 0x200, R0 ;  /* 0x0000020007077824 */ /* 0x000fe200078e0200 */
[----:B------:R-:W-:-:S03]  /*00a0*/  SGXT R0, R6, 0x1 ;  /* 0x000000010600781a */ /* 0x000fc60000000200 */
[----:B----4-:R-:W-:Y:S01]  /*00b0*/  IMAD.WIDE R2, R7, 0x4, R2 ;  /* 0x0000000407027825 */ /* 0x010fe200078e0202 */
[----:B------:R-:W-:-:S04]  /*00c0*/  LEA.HI R0, R0, R7, RZ, 0x7 ;  /* 0x0000000700007211 */ /* 0x000fc800078f38ff */
[----:B------:R-:W-:-:S05]  /*00d0*/  LOP3.LUT R0, R0, 0xffffff80, RZ, 0xc0, !PT ;  /* 0xffffff8000007812 */ /* 0x000fca00078ec0ff */
[----:B------:R-:W-:Y:S02]  /*00e0*/  IMAD.IADD R9, R7, 0x1, -R0 ;  /* 0x0000000107097824 */ /* 0x000fe400078e0a00 */
[----:B------:R-:W3:Y:S02]  /*00f0*/  LDG.E.64 R6, desc[UR4][R2.64] ;  /* 0x0000000402067981 */ /* 0x000ee4000c1e1b00 */
[----:B--2---:R-:W-:-:S06]  /*0100*/  IMAD.WIDE R4, R9, 0x4, R4 ;  /* 0x0000000409047825 */ /* 0x004fcc00078e0204 */
[----:B------:R-:W3:Y:S02]  /*0110*/  LDG.E.EL.64 R4, desc[UR4][R4.64] ;  /* 0x0000000404047981 */ /* 0x000ee4000c2e1b00 */
[C---:B---3--:R-:W-:Y:S01]  /*0120*/  FSETP.GEU.AND P0, PT, R6.reuse, -R4, PT ;  /* 0x800000040600720b */ /* 0x048fe20003f0e000 */
[----:B------:R-:W-:Y:S01]  /*0130*/  FADD R6, R6, R4 ;  /* 0x0000000406067221 */ /* 0x000fe20000000000 */
[C---:B------:R-:W-:Y:S01]  /*0140*/  FADD R0, R7.reuse, R5 ;  /* 0x0000000507007221 */ /* 0x040fe20000000000 */
[----:B------:R-:W-:-:S03]  /*0150*/  FSETP.GEU.AND P1, PT, R7, -R5, PT ;  /* 0x800000050700720b */ /* 0x000fc60003f2e000 */
[----:B------:R-:W-:Y:S02]  /*0160*/  FSEL R6, R6, RZ, P0 ;  /* 0x000000ff06067208 */ /* 0x000fe40000000000 */
[----:B------:R-:W-:-:S05]  /*0170*/  FSEL R7, R0, RZ, P1 ;  /* 0x000000ff00077208 */ /* 0x000fca0000800000 */
[----:B------:R-:W-:Y:S01]  /*0180*/  STG.E.64 desc[UR4][R2.64], R6 ;  /* 0x0000000602007986 */ /* 0x000fe2000c101b04 */
[----:B------:R-:W-:Y:S05]  /*0190*/  EXIT ;  /* 0x000000000000794d */ /* 0x000fea0003800000 */
.L_x_0:
[----:B------:R-:W-:-:S00]  /*01a0*/  BRA `(.L_x_0) ;  /* 0xfffffffc00fc7947 */ /* 0x000fc0000383ffff */
[----:B------:R-:W-:-:S00]  /*01b0*/  NOP ;  /* 0x0000000000007918 */ /* 0x000fc00000000000 */
        /* <DEDUP_REMOVED lines=12> */
.L_x_1:


//--------------------- .nv.constant0.triton_poi_fused_convolution_div_max_pool2d_with_indices_relu_sub_6 --------------------------
	.section	.nv.constant0.triton_poi_fused_convolution_div_max_pool2d_with_indices_relu_sub_6,"a",@progbits
	.sectionflags	@""
	.align	4
.nv.constant0.triton_poi_fused_convolution_div_max_pool2d_with_indices_relu_sub_6:
	.zero		548
